//
// Generated by NVIDIA NVVM Compiler
//
// Compiler Build ID: CL-36424714
// Cuda compilation tools, release 13.0, V13.0.88
// Based on NVVM 20.0.0
//

.version 9.0
.target sm_100
.address_size 64

	// .globl	_Z9CUDACountPcPjS_i

.visible .entry _Z9CUDACountPcPjS_i(
	.param .u64 .ptr .align 1 _Z9CUDACountPcPjS_i_param_0,
	.param .u64 .ptr .align 1 _Z9CUDACountPcPjS_i_param_1,
	.param .u64 .ptr .align 1 _Z9CUDACountPcPjS_i_param_2,
	.param .u32 _Z9CUDACountPcPjS_i_param_3
)
{
	.reg .pred 	%p<4>;
	.reg .b16 	%rs<3>;
	.reg .b32 	%r<8>;
	.reg .b64 	%rd<12>;

	ld.param.u64 	%rd6, [_Z9CUDACountPcPjS_i_param_0];
	ld.param.u64 	%rd4, [_Z9CUDACountPcPjS_i_param_1];
	ld.param.u64 	%rd5, [_Z9CUDACountPcPjS_i_param_2];
	ld.param.u32 	%r3, [_Z9CUDACountPcPjS_i_param_3];
	cvta.to.global.u64 	%rd1, %rd6;
	setp.lt.s32 	%p1, %r3, 2;
	@%p1 bra 	$L__BB0_4;
	mov.u32 	%r5, %tid.x;
	cvt.u64.u32 	%rd7, %r5;
	add.s64 	%rd2, %rd1, %rd7;
	cvta.to.global.u64 	%rd3, %rd5;
	mov.b32 	%r7, 1;
	bra.uni 	$L__BB0_3;
$L__BB0_2:
	add.s32 	%r7, %r7, 1;
	setp.eq.s32 	%p3, %r7, %r3;
	@%p3 bra 	$L__BB0_4;
$L__BB0_3:
	cvt.s64.s32 	%rd8, %r7;
	add.s64 	%rd9, %rd2, %rd8;
	ld.global.u8 	%rs1, [%rd9];
	add.s64 	%rd10, %rd3, %rd8;
	ld.global.u8 	%rs2, [%rd10];
	setp.eq.s16 	%p2, %rs1, %rs2;
	@%p2 bra 	$L__BB0_2;
	bra.uni 	$L__BB0_5;
$L__BB0_4:
	cvta.to.global.u64 	%rd11, %rd4;
	atom.global.add.u32 	%r6, [%rd11], 1;
$L__BB0_5:
	ret;

}


// ===== COMPILED SASS (sm_100) =====

	.target	sm_100

	.elftype	@"ET_EXEC"


//--------------------- .note.nv.tkinfo           --------------------------
	.section	.note.nv.tkinfo,"",@"SHT_NOTE"
	.sectionflags	@"SHF_NOTE_NV_TKINFO"
	.tkinfo
        /*0018*/ 	.word	0x00000002
        /*0030*/ 	.string	""
        /*0030*/ 	.string	"ptxas"
        /*0030*/ 	.string	"Cuda compilation tools, release 13.0, V13.0.88"
        /*0030*/ 	.string	"Build cuda_13.0.r13.0/compiler.36424714_0"
        /*0030*/ 	.string	"-arch sm_100 -m 64 "



//--------------------- .note.nv.cuinfo           --------------------------
	.section	.note.nv.cuinfo,"",@"SHT_NOTE"
	.sectionflags	@"SHF_NOTE_NV_CUINFO"
        /*0018*/ 	.short	0x0002
        /*001a*/ 	.short	0x0064
        /*001c*/ 	.short	0x0082
	.zero		2


//--------------------- .nv.info                  --------------------------
	.section	.nv.info,"",@"SHT_CUDA_INFO"
	.align	4


	//----- nvinfo : EIATTR_REGCOUNT
	.align		4
        /*0000*/ 	.byte	0x04, 0x2f
        /*0002*/ 	.short	(.L_1 - .L_0)
	.align		4
.L_0:
        /*0004*/ 	.word	index@(_Z9CUDACountPcPjS_i)
        /*0008*/ 	.word	0x00000009


	//----- nvinfo : EIATTR_FRAME_SIZE
	.align		4
.L_1:
        /*000c*/ 	.byte	0x04, 0x11
        /*000e*/ 	.short	(.L_3 - .L_2)
	.align		4
.L_2:
        /*0010*/ 	.word	index@(_Z9CUDACountPcPjS_i)
        /*0014*/ 	.word	0x00000000


	//----- nvinfo : EIATTR_MIN_STACK_SIZE
	.align		4
.L_3:
        /*0018*/ 	.byte	0x04, 0x12
        /*001a*/ 	.short	(.L_5 - .L_4)
	.align		4
.L_4:
        /*001c*/ 	.word	index@(_Z9CUDACountPcPjS_i)
        /*0020*/ 	.word	0x00000000
.L_5:


//--------------------- .nv.compat                --------------------------
	.section	.nv.compat,"",@"SHT_CUDA_COMPAT_INFO"
	.align	4
        /*0000*/ 	.byte	0x02, 0x09, 0x00, 0x00, 0x02, 0x02, 0x01, 0x00, 0x02, 0x05, 0x05, 0x00, 0x03, 0x07, 0x01, 0x01
        /*0010*/ 	.byte	0x02, 0x03, 0x00, 0x00, 0x02, 0x06, 0x01, 0x00, 0x04, 0x0b, 0x08, 0x00, 0x09, 0x00, 0x00, 0x00
        /*0020*/ 	.byte	0x00, 0x00, 0x00, 0x00


//--------------------- .nv.info._Z9CUDACountPcPjS_i --------------------------
	.section	.nv.info._Z9CUDACountPcPjS_i,"",@"SHT_CUDA_INFO"
	.sectionflags	@""
	.align	4


	//----- nvinfo : EIATTR_CUDA_API_VERSION
	.align		4
        /*0000*/ 	.byte	0x04, 0x37
        /*0002*/ 	.short	(.L_7 - .L_6)
.L_6:
        /*0004*/ 	.word	0x00000082


	//----- nvinfo : EIATTR_KPARAM_INFO
	.align		4
.L_7:
        /*0008*/ 	.byte	0x04, 0x17
        /*000a*/ 	.short	(.L_9 - .L_8)
.L_8:
        /*000c*/ 	.word	0x00000000
        /*0010*/ 	.short	0x0003
        /*0012*/ 	.short	0x0018
        /*0014*/ 	.byte	0x00, 0xf0, 0x11, 0x00


	//----- nvinfo : EIATTR_KPARAM_INFO
	.align		4
.L_9:
        /*0018*/ 	.byte	0x04, 0x17
        /*001a*/ 	.short	(.L_11 - .L_10)
.L_10:
        /*001c*/ 	.word	0x00000000
        /*0020*/ 	.short	0x0002
        /*0022*/ 	.short	0x0010
        /*0024*/ 	.byte	0x00, 0xf5, 0x21, 0x00


	//----- nvinfo : EIATTR_KPARAM_INFO
	.align		4
.L_11:
        /*0028*/ 	.byte	0x04, 0x17
        /*002a*/ 	.short	(.L_13 - .L_12)
.L_12:
        /*002c*/ 	.word	0x00000000
        /*0030*/ 	.short	0x0001
        /*0032*/ 	.short	0x0008
        /*0034*/ 	.byte	0x00, 0xf5, 0x21, 0x00


	//----- nvinfo : EIATTR_KPARAM_INFO
	.align		4
.L_13:
        /*0038*/ 	.byte	0x04, 0x17
        /*003a*/ 	.short	(.L_15 - .L_14)
.L_14:
        /*003c*/ 	.word	0x00000000
        /*0040*/ 	.short	0x0000
        /*0042*/ 	.short	0x0000
        /*0044*/ 	.byte	0x00, 0xf5, 0x21, 0x00


	//----- nvinfo : EIATTR_SPARSE_MMA_MASK
	.align		4
.L_15:
        /*0048*/ 	.byte	0x03, 0x50
        /*004a*/ 	.short	0x0000


	//----- nvinfo : EIATTR_MAXREG_COUNT
	.align		4
        /*004c*/ 	.byte	0x03, 0x1b
        /*004e*/ 	.short	0x00ff


	//----- nvinfo : EIATTR_MERCURY_ISA_VERSION
	.align		4
        /*0050*/ 	.byte	0x03, 0x5f
        /*0052*/ 	.short	0x0101


	//----- nvinfo : EIATTR_INT_WARP_WIDE_INSTR_OFFSETS
	.align		4
        /*0054*/ 	.byte	0x04, 0x31
        /*0056*/ 	.short	(.L_17 - .L_16)


	//   ....[0]....
.L_16:
        /*0058*/ 	.word	0x000001c0


	//----- nvinfo : EIATTR_VRC_CTA_INIT_COUNT
	.align		4
.L_17:
        /*005c*/ 	.byte	0x02, 0x4a
	.zero		1
	.zero		1


	//----- nvinfo : EIATTR_EXIT_INSTR_OFFSETS
	.align		4
        /*0060*/ 	.byte	0x04, 0x1c
        /*0062*/ 	.short	(.L_19 - .L_18)


	//   ....[0]....
.L_18:
        /*0064*/ 	.word	0x00000180


	//   ....[1]....
        /*0068*/ 	.word	0x00000210


	//----- nvinfo : EIATTR_CBANK_PARAM_SIZE
	.align		4
.L_19:
        /*006c*/ 	.byte	0x03, 0x19
        /*006e*/ 	.short	0x001c


	//----- nvinfo : EIATTR_PARAM_CBANK
	.align		4
        /*0070*/ 	.byte	0x04, 0x0a
        /*0072*/ 	.short	(.L_21 - .L_20)
	.align		4
.L_20:
        /*0074*/ 	.word	index@(.nv.constant0._Z9CUDACountPcPjS_i)
        /*0078*/ 	.short	0x0380
        /*007a*/ 	.short	0x001c


	//----- nvinfo : EIATTR_SW_WAR
	.align		4
.L_21:
        /*007c*/ 	.byte	0x04, 0x36
        /*007e*/ 	.short	(.L_23 - .L_22)
.L_22:
        /*0080*/ 	.word	0x00000008
.L_23:


//--------------------- .nv.callgraph             --------------------------
	.section	.nv.callgraph,"",@"SHT_CUDA_CALLGRAPH"
	.align	4
	.sectionentsize	8
	.align		4
        /*0000*/ 	.word	0x00000000
	.align		4
        /*0004*/ 	.word	0xffffffff
	.align		4
        /*0008*/ 	.word	0x00000000
	.align		4
        /*000c*/ 	.word	0xfffffffe
	.align		4
        /*0010*/ 	.word	0x00000000
	.align		4
        /*0014*/ 	.word	0xfffffffd
	.align		4
        /*0018*/ 	.word	0x00000000
	.align		4
        /*001c*/ 	.word	0xfffffffc


//--------------------- .text._Z9CUDACountPcPjS_i --------------------------
	.section	.text._Z9CUDACountPcPjS_i,"ax",@progbits
	.align	128
        .global         _Z9CUDACountPcPjS_i
        .type           _Z9CUDACountPcPjS_i,@function
        .size           _Z9CUDACountPcPjS_i,(.L_x_3 - _Z9CUDACountPcPjS_i)
        .other          _Z9CUDACountPcPjS_i,@"STO_CUDA_ENTRY STV_DEFAULT"
_Z9CUDACountPcPjS_i:
.text._Z9CUDACountPcPjS_i:
[----:B------:R-:W-:Y:S01]  /*0000*/  LDC R1, c[0x0][0x37c] ;  /* 0x0000df00ff017b82 */ /* 0x000fe20000000800 */
[----:B------:R-:W0:Y:S01]  /*0010*/  LDCU UR4, c[0x0][0x398] ;  /* 0x00007300ff0477ac */ /* 0x000e220008000800 */
[----:B------:R-:W1:Y:S01]  /*0020*/  LDCU.64 UR6, c[0x0][0x358] ;  /* 0x00006b00ff0677ac */ /* 0x000e620008000a00 */
[----:B0-----:R-:W-:-:S09]  /*0030*/  UISETP.GE.AND UP0, UPT, UR4, 0x2, UPT ;  /* 0x000000020400788c */ /* 0x001fd2000bf06270 */
[----:B-1----:R-:W-:Y:S05]  /*0040*/  BRA.U !UP0, `(.L_x_0) ;  /* 0x0000000108547547 */ /* 0x002fea000b800000 */
[----:B------:R-:W0:Y:S01]  /*0050*/  S2R R0, SR_TID.X ;  /* 0x0000000000007919 */ /* 0x000e220000002100 */
[----:B------:R-:W0:Y:S01]  /*0060*/  LDCU.64 UR4, c[0x0][0x380] ;  /* 0x00007000ff0477ac */ /* 0x000e220008000a00 */
[----:B------:R-:W1:Y:S01]  /*0070*/  LDCU UR12, c[0x0][0x398] ;  /* 0x00007300ff0c77ac */ /* 0x000e620008000800 */
[----:B------:R-:W2:Y:S01]  /*0080*/  LDCU.64 UR10, c[0x0][0x390] ;  /* 0x00007200ff0a77ac */ /* 0x000ea20008000a00 */
[----:B0-----:R-:W-:Y:S01]  /*0090*/  IADD3 R0, P0, PT, R0, UR4, RZ ;  /* 0x0000000400007c10 */ /* 0x001fe2000ff1e0ff */
[----:B------:R-:W-:-:S04]  /*00a0*/  UMOV UR4, 0x1 ;  /* 0x0000000100047882 */ /* 0x000fc80000000000 */
[----:B-12---:R-:W-:-:S08]  /*00b0*/  IMAD.X R6, RZ, RZ, UR5, P0 ;  /* 0x00000005ff067e24 */ /* 0x006fd000080e06ff */
.L_x_1:
[----:B------:R-:W-:Y:S02]  /*00c0*/  USHF.R.S32.HI UR5, URZ, 0x1f, UR4 ;  /* 0x0000001fff057899 */ /* 0x000fe40008011404 */
[----:B------:R-:W-:Y:S01]  /*00d0*/  IADD3 R2, P0, PT, R0, UR4, RZ ;  /* 0x0000000400027c10 */ /* 0x000fe2000ff1e0ff */
[----:B------:R-:W-:-:S04]  /*00e0*/  UIADD3 UR8, UP0, UPT, UR4, UR10, URZ ;  /* 0x0000000a04087290 */ /* 0x000fc8000ff1e0ff */
[----:B------:R-:W-:Y:S02]  /*00f0*/  UIADD3.X UR9, UPT, UPT, UR5, UR11, URZ, UP0, !UPT ;  /* 0x0000000b05097290 */ /* 0x000fe400087fe4ff */
[----:B------:R-:W-:Y:S01]  /*0100*/  IADD3.X R3, PT, PT, R6, UR5, RZ, P0, !PT ;  /* 0x0000000506037c10 */ /* 0x000fe200087fe4ff */
[----:B------:R-:W-:-:S03]  /*0110*/  IMAD.U32 R4, RZ, RZ, UR8 ;  /* 0x00000008ff047e24 */ /* 0x000fc6000f8e00ff */
[----:B------:R-:W-:Y:S01]  /*0120*/  IMAD.U32 R5, RZ, RZ, UR9 ;  /* 0x00000009ff057e24 */ /* 0x000fe2000f8e00ff */
[----:B------:R-:W2:Y:S05]  /*0130*/  LDG.E.U8 R2, desc[UR6][R2.64] ;  /* 0x0000000602027981 */ /* 0x000eaa000c1e1100 */
[----:B------:R-:W2:Y:S01]  /*0140*/  LDG.E.U8 R5, desc[UR6][R4.64] ;  /* 0x0000000604057981 */ /* 0x000ea2000c1e1100 */
[----:B------:R-:W-:-:S04]  /*0150*/  UIADD3 UR4, UPT, UPT, UR4, 0x1, URZ ;  /* 0x0000000104047890 */ /* 0x000fc8000fffe0ff */
[----:B------:R-:W-:Y:S01]  /*0160*/  UISETP.NE.AND UP0, UPT, UR4, UR12, UPT ;  /* 0x0000000c0400728c */ /* 0x000fe2000bf05270 */
[----:B--2---:R-:W-:-:S13]  /*0170*/  ISETP.NE.AND P0, PT, R2, R5, PT ;  /* 0x000000050200720c */ /* 0x004fda0003f05270 */
[----:B------:R-:W-:Y:S05]  /*0180*/  @P0 EXIT ;  /* 0x000000000000094d */ /* 0x000fea0003800000 */
[----:B------:R-:W-:Y:S05]  /*0190*/  BRA.U UP0, `(.L_x_1) ;  /* 0xfffffffd00c87547 */ /* 0x000fea000b83ffff */
.L_x_0:
[----:B------:R-:W0:Y:S01]  /*01a0*/  S2R R0, SR_LANEID ;  /* 0x0000000000007919 */ /* 0x000e220000000000 */
[----:B------:R-:W1:Y:S01]  /*01b0*/  LDC.64 R2, c[0x0][0x388] ;  /* 0x0000e200ff027b82 */ /* 0x000e620000000a00 */
[----:B------:R-:W-:Y:S02]  /*01c0*/  VOTEU.ANY UR5, UPT, PT ;  /* 0x0000000000057886 */ /* 0x000fe400038e0100 */
[----:B------:R-:W-:Y:S02]  /*01d0*/  UFLO.U32 UR8, UR5 ;  /* 0x00000005000872bd */ /* 0x000fe400080e0000 */
[----:B------:R-:W1:Y:S04]  /*01e0*/  POPC R5, UR5 ;  /* 0x0000000500057d09 */ /* 0x000e680008000000 */
[----:B0-----:R-:W-:-:S13]  /*01f0*/  ISETP.EQ.U32.AND P0, PT, R0, UR8, PT ;  /* 0x0000000800007c0c */ /* 0x001fda000bf02070 */
[----:B-1----:R-:W-:Y:S01]  /*0200*/  @P0 REDG.E.ADD.STRONG.GPU desc[UR6][R2.64], R5 ;  /* 0x000000050200098e */ /* 0x002fe2000c12e106 */
[----:B------:R-:W-:Y:S05]  /*0210*/  EXIT ;  /* 0x000000000000794d */ /* 0x000fea0003800000 */
.L_x_2:
[----:B------:R-:W-:-:S00]  /*0220*/  BRA `(.L_x_2) ;  /* 0xfffffffc00fc7947 */ /* 0x000fc0000383ffff */
[----:B------:R-:W-:-:S00]  /*0230*/  NOP ;  /* 0x0000000000007918 */ /* 0x000fc00000000000 */
        /* <DEDUP_REMOVED lines=12> */
.L_x_3:


//--------------------- .nv.shared.reserved.0     --------------------------
	.section	.nv.shared.reserved.0,"aw",@nobits
	.weak		__nv_reservedSMEM_offset_0_alias
	.size		__nv_reservedSMEM_offset_0_alias, 0, 64
	.other		__nv_reservedSMEM_offset_0_alias,@"STO_CUDA_RESERVED_SHARED STV_DEFAULT"
__nv_reservedSMEM_offset_0_alias:
	.zero		0
	.zero		64


//--------------------- .nv.constant0._Z9CUDACountPcPjS_i --------------------------
	.section	.nv.constant0._Z9CUDACountPcPjS_i,"a",@progbits
	.sectionflags	@""
	.align	4
.nv.constant0._Z9CUDACountPcPjS_i:
	.zero		924


//--------------------- SYMBOLS --------------------------

	.type		.nv.reservedSmem.offset0,@object
	.size		.nv.reservedSmem.offset0,0x4
